//
// Generated by NVIDIA NVVM Compiler
//
// Compiler Build ID: CL-36424714
// Cuda compilation tools, release 13.0, V13.0.88
// Based on NVVM 20.0.0
//

.version 9.0
.target sm_100
.address_size 64

	// .globl	_Z16dotProductKernelPiS_S_i
// _ZZ16dotProductKernelPiS_S_iE5cache has been demoted

.visible .entry _Z16dotProductKernelPiS_S_i(
	.param .u64 .ptr .align 1 _Z16dotProductKernelPiS_S_i_param_0,
	.param .u64 .ptr .align 1 _Z16dotProductKernelPiS_S_i_param_1,
	.param .u64 .ptr .align 1 _Z16dotProductKernelPiS_S_i_param_2,
	.param .u32 _Z16dotProductKernelPiS_S_i_param_3
)
{
	.reg .pred 	%p<6>;
	.reg .b32 	%r<25>;
	.reg .b64 	%rd<10>;
	// demoted variable
	.shared .align 4 .b8 _ZZ16dotProductKernelPiS_S_iE5cache[1024];
	ld.param.u64 	%rd1, [_Z16dotProductKernelPiS_S_i_param_0];
	ld.param.u64 	%rd2, [_Z16dotProductKernelPiS_S_i_param_1];
	ld.param.u64 	%rd3, [_Z16dotProductKernelPiS_S_i_param_2];
	ld.param.u32 	%r9, [_Z16dotProductKernelPiS_S_i_param_3];
	mov.u32 	%r1, %tid.x;
	mov.u32 	%r24, %ntid.x;
	setp.ge.s32 	%p1, %r1, %r9;
	mov.b32 	%r23, 0;
	@%p1 bra 	$L__BB0_2;
	cvta.to.global.u64 	%rd4, %rd1;
	cvta.to.global.u64 	%rd5, %rd2;
	mov.u32 	%r10, %ctaid.x;
	mad.lo.s32 	%r11, %r10, %r24, %r1;
	mul.wide.s32 	%rd6, %r11, 4;
	add.s64 	%rd7, %rd4, %rd6;
	ld.global.u32 	%r12, [%rd7];
	add.s64 	%rd8, %rd5, %rd6;
	ld.global.u32 	%r13, [%rd8];
	mul.lo.s32 	%r23, %r13, %r12;
$L__BB0_2:
	shl.b32 	%r14, %r1, 2;
	mov.u32 	%r15, _ZZ16dotProductKernelPiS_S_iE5cache;
	add.s32 	%r5, %r15, %r14;
	st.shared.u32 	[%r5], %r23;
	bar.sync 	0;
	setp.lt.u32 	%p2, %r24, 2;
	@%p2 bra 	$L__BB0_6;
$L__BB0_3:
	shr.u32 	%r7, %r24, 1;
	setp.ge.u32 	%p3, %r1, %r7;
	@%p3 bra 	$L__BB0_5;
	shl.b32 	%r16, %r7, 2;
	add.s32 	%r17, %r5, %r16;
	ld.shared.u32 	%r18, [%r17];
	ld.shared.u32 	%r19, [%r5];
	add.s32 	%r20, %r19, %r18;
	st.shared.u32 	[%r5], %r20;
$L__BB0_5:
	bar.sync 	0;
	setp.gt.u32 	%p4, %r24, 3;
	mov.u32 	%r24, %r7;
	@%p4 bra 	$L__BB0_3;
$L__BB0_6:
	setp.ne.s32 	%p5, %r1, 0;
	@%p5 bra 	$L__BB0_8;
	ld.shared.u32 	%r21, [_ZZ16dotProductKernelPiS_S_iE5cache];
	cvta.to.global.u64 	%rd9, %rd3;
	atom.global.add.u32 	%r22, [%rd9], %r21;
$L__BB0_8:
	ret;

}


// ===== COMPILED SASS (sm_100) =====

	.target	sm_100

	.elftype	@"ET_EXEC"


//--------------------- .note.nv.tkinfo           --------------------------
	.section	.note.nv.tkinfo,"",@"SHT_NOTE"
	.sectionflags	@"SHF_NOTE_NV_TKINFO"
	.tkinfo
        /*0018*/ 	.word	0x00000002
        /*0030*/ 	.string	""
        /*0030*/ 	.string	"ptxas"
        /*0030*/ 	.string	"Cuda compilation tools, release 13.0, V13.0.88"
        /*0030*/ 	.string	"Build cuda_13.0.r13.0/compiler.36424714_0"
        /*0030*/ 	.string	"-arch sm_100 -m 64 "



//--------------------- .note.nv.cuinfo           --------------------------
	.section	.note.nv.cuinfo,"",@"SHT_NOTE"
	.sectionflags	@"SHF_NOTE_NV_CUINFO"
        /*0018*/ 	.short	0x0002
        /*001a*/ 	.short	0x0064
        /*001c*/ 	.short	0x0082
	.zero		2


//--------------------- .nv.info                  --------------------------
	.section	.nv.info,"",@"SHT_CUDA_INFO"
	.align	4


	//----- nvinfo : EIATTR_REGCOUNT
	.align		4
        /*0000*/ 	.byte	0x04, 0x2f
        /*0002*/ 	.short	(.L_1 - .L_0)
	.align		4
.L_0:
        /*0004*/ 	.word	index@(_Z16dotProductKernelPiS_S_i)
        /*0008*/ 	.word	0x0000000c


	//----- nvinfo : EIATTR_FRAME_SIZE
	.align		4
.L_1:
        /*000c*/ 	.byte	0x04, 0x11
        /*000e*/ 	.short	(.L_3 - .L_2)
	.align		4
.L_2:
        /*0010*/ 	.word	index@(_Z16dotProductKernelPiS_S_i)
        /*0014*/ 	.word	0x00000000


	//----- nvinfo : EIATTR_MIN_STACK_SIZE
	.align		4
.L_3:
        /*0018*/ 	.byte	0x04, 0x12
        /*001a*/ 	.short	(.L_5 - .L_4)
	.align		4
.L_4:
        /*001c*/ 	.word	index@(_Z16dotProductKernelPiS_S_i)
        /*0020*/ 	.word	0x00000000
.L_5:


//--------------------- .nv.compat                --------------------------
	.section	.nv.compat,"",@"SHT_CUDA_COMPAT_INFO"
	.align	4
        /*0000*/ 	.byte	0x02, 0x09, 0x00, 0x00, 0x02, 0x02, 0x01, 0x00, 0x02, 0x05, 0x05, 0x00, 0x03, 0x07, 0x01, 0x01
        /*0010*/ 	.byte	0x02, 0x03, 0x00, 0x00, 0x02, 0x06, 0x01, 0x00, 0x04, 0x0b, 0x08, 0x00, 0x09, 0x00, 0x00, 0x00
        /*0020*/ 	.byte	0x00, 0x00, 0x00, 0x00


//--------------------- .nv.info._Z16dotProductKernelPiS_S_i --------------------------
	.section	.nv.info._Z16dotProductKernelPiS_S_i,"",@"SHT_CUDA_INFO"
	.sectionflags	@""
	.align	4


	//----- nvinfo : EIATTR_CUDA_API_VERSION
	.align		4
        /*0000*/ 	.byte	0x04, 0x37
        /*0002*/ 	.short	(.L_7 - .L_6)
.L_6:
        /*0004*/ 	.word	0x00000082


	//----- nvinfo : EIATTR_KPARAM_INFO
	.align		4
.L_7:
        /*0008*/ 	.byte	0x04, 0x17
        /*000a*/ 	.short	(.L_9 - .L_8)
.L_8:
        /*000c*/ 	.word	0x00000000
        /*0010*/ 	.short	0x0003
        /*0012*/ 	.short	0x0018
        /*0014*/ 	.byte	0x00, 0xf0, 0x11, 0x00


	//----- nvinfo : EIATTR_KPARAM_INFO
	.align		4
.L_9:
        /*0018*/ 	.byte	0x04, 0x17
        /*001a*/ 	.short	(.L_11 - .L_10)
.L_10:
        /*001c*/ 	.word	0x00000000
        /*0020*/ 	.short	0x0002
        /*0022*/ 	.short	0x0010
        /*0024*/ 	.byte	0x00, 0xf5, 0x21, 0x00


	//----- nvinfo : EIATTR_KPARAM_INFO
	.align		4
.L_11:
        /*0028*/ 	.byte	0x04, 0x17
        /*002a*/ 	.short	(.L_13 - .L_12)
.L_12:
        /*002c*/ 	.word	0x00000000
        /*0030*/ 	.short	0x0001
        /*0032*/ 	.short	0x0008
        /*0034*/ 	.byte	0x00, 0xf5, 0x21, 0x00


	//----- nvinfo : EIATTR_KPARAM_INFO
	.align		4
.L_13:
        /*0038*/ 	.byte	0x04, 0x17
        /*003a*/ 	.short	(.L_15 - .L_14)
.L_14:
        /*003c*/ 	.word	0x00000000
        /*0040*/ 	.short	0x0000
        /*0042*/ 	.short	0x0000
        /*0044*/ 	.byte	0x00, 0xf5, 0x21, 0x00


	//----- nvinfo : EIATTR_SPARSE_MMA_MASK
	.align		4
.L_15:
        /*0048*/ 	.byte	0x03, 0x50
        /*004a*/ 	.short	0x0000


	//----- nvinfo : EIATTR_MAXREG_COUNT
	.align		4
        /*004c*/ 	.byte	0x03, 0x1b
        /*004e*/ 	.short	0x00ff


	//----- nvinfo : EIATTR_NUM_BARRIERS
	.align		4
        /*0050*/ 	.byte	0x02, 0x4c
        /*0052*/ 	.byte	0x01
	.zero		1


	//----- nvinfo : EIATTR_MERCURY_ISA_VERSION
	.align		4
        /*0054*/ 	.byte	0x03, 0x5f
        /*0056*/ 	.short	0x0101


	//----- nvinfo : EIATTR_VRC_CTA_INIT_COUNT
	.align		4
        /*0058*/ 	.byte	0x02, 0x4a
	.zero		1
	.zero		1


	//----- nvinfo : EIATTR_EXIT_INSTR_OFFSETS
	.align		4
        /*005c*/ 	.byte	0x04, 0x1c
        /*005e*/ 	.short	(.L_17 - .L_16)


	//   ....[0]....
.L_16:
        /*0060*/ 	.word	0x00000250


	//   ....[1]....
        /*0064*/ 	.word	0x000002c0


	//----- nvinfo : EIATTR_CBANK_PARAM_SIZE
	.align		4
.L_17:
        /*0068*/ 	.byte	0x03, 0x19
        /*006a*/ 	.short	0x001c


	//----- nvinfo : EIATTR_PARAM_CBANK
	.align		4
        /*006c*/ 	.byte	0x04, 0x0a
        /*006e*/ 	.short	(.L_19 - .L_18)
	.align		4
.L_18:
        /*0070*/ 	.word	index@(.nv.constant0._Z16dotProductKernelPiS_S_i)
        /*0074*/ 	.short	0x0380
        /*0076*/ 	.short	0x001c


	//----- nvinfo : EIATTR_SW_WAR
	.align		4
.L_19:
        /*0078*/ 	.byte	0x04, 0x36
        /*007a*/ 	.short	(.L_21 - .L_20)
.L_20:
        /*007c*/ 	.word	0x00000008
.L_21:


//--------------------- .nv.callgraph             --------------------------
	.section	.nv.callgraph,"",@"SHT_CUDA_CALLGRAPH"
	.align	4
	.sectionentsize	8
	.align		4
        /*0000*/ 	.word	0x00000000
	.align		4
        /*0004*/ 	.word	0xffffffff
	.align		4
        /*0008*/ 	.word	0x00000000
	.align		4
        /*000c*/ 	.word	0xfffffffe
	.align		4
        /*0010*/ 	.word	0x00000000
	.align		4
        /*0014*/ 	.word	0xfffffffd
	.align		4
        /*0018*/ 	.word	0x00000000
	.align		4
        /*001c*/ 	.word	0xfffffffc


//--------------------- .text._Z16dotProductKernelPiS_S_i --------------------------
	.section	.text._Z16dotProductKernelPiS_S_i,"ax",@progbits
	.align	128
        .global         _Z16dotProductKernelPiS_S_i
        .type           _Z16dotProductKernelPiS_S_i,@function
        .size           _Z16dotProductKernelPiS_S_i,(.L_x_3 - _Z16dotProductKernelPiS_S_i)
        .other          _Z16dotProductKernelPiS_S_i,@"STO_CUDA_ENTRY STV_DEFAULT"
_Z16dotProductKernelPiS_S_i:
.text._Z16dotProductKernelPiS_S_i:
[----:B------:R-:W-:Y:S01]  /*0000*/  LDC R1, c[0x0][0x37c] ;  /* 0x0000df00ff017b82 */ /* 0x000fe20000000800 */
[----:B------:R-:W0:Y:S01]  /*0010*/  S2R R9, SR_TID.X ;  /* 0x0000000000097919 */ /* 0x000e220000002100 */
[----:B------:R-:W0:Y:S06]  /*0020*/  LDCU UR4, c[0x0][0x398] ;  /* 0x00007300ff0477ac */ /* 0x000e2c0008000800 */
[----:B------:R-:W1:Y:S01]  /*0030*/  LDC.64 R2, c[0x0][0x380] ;  /* 0x0000e000ff027b82 */ /* 0x000e620000000a00 */
[----:B------:R-:W2:Y:S07]  /*0040*/  LDCU.64 UR6, c[0x0][0x358] ;  /* 0x00006b00ff0677ac */ /* 0x000eae0008000a00 */
[----:B------:R-:W3:Y:S01]  /*0050*/  LDC.64 R4, c[0x0][0x388] ;  /* 0x0000e200ff047b82 */ /* 0x000ee20000000a00 */
[----:B0-----:R-:W-:Y:S01]  /*0060*/  ISETP.GE.AND P1, PT, R9, UR4, PT ;  /* 0x0000000409007c0c */ /* 0x001fe2000bf26270 */
[----:B------:R-:W0:-:S12]  /*0070*/  LDCU UR4, c[0x0][0x360] ;  /* 0x00006c00ff0477ac */ /* 0x000e180008000800 */
[----:B------:R-:W4:Y:S01]  /*0080*/  @!P1 S2R R7, SR_CTAID.X ;  /* 0x0000000000079919 */ /* 0x000f220000002500 */
[----:B0-----:R-:W-:-:S04]  /*0090*/  IMAD.U32 R0, RZ, RZ, UR4 ;  /* 0x00000004ff007e24 */ /* 0x001fc8000f8e00ff */
[----:B----4-:R-:W-:-:S04]  /*00a0*/  @!P1 IMAD R7, R0, R7, R9 ;  /* 0x0000000700079224 */ /* 0x010fc800078e0209 */
[----:B-1----:R-:W-:-:S04]  /*00b0*/  @!P1 IMAD.WIDE R2, R7, 0x4, R2 ;  /* 0x0000000407029825 */ /* 0x002fc800078e0202 */
[----:B---3--:R-:W-:Y:S02]  /*00c0*/  @!P1 IMAD.WIDE R4, R7, 0x4, R4 ;  /* 0x0000000407049825 */ /* 0x008fe400078e0204 */
[----:B--2---:R-:W2:Y:S04]  /*00d0*/  @!P1 LDG.E R2, desc[UR6][R2.64] ;  /* 0x0000000602029981 */ /* 0x004ea8000c1e1900 */
[----:B------:R-:W2:Y:S01]  /*00e0*/  @!P1 LDG.E R5, desc[UR6][R4.64] ;  /* 0x0000000604059981 */ /* 0x000ea2000c1e1900 */
[----:B------:R-:W0:Y:S01]  /*00f0*/  S2UR UR5, SR_CgaCtaId ;  /* 0x00000000000579c3 */ /* 0x000e220000008800 */
[----:B------:R-:W-:Y:S01]  /*0100*/  UMOV UR4, 0x400 ;  /* 0x0000040000047882 */ /* 0x000fe20000000000 */
[----:B------:R-:W-:Y:S01]  /*0110*/  ISETP.GE.U32.AND P0, PT, R0, 0x2, PT ;  /* 0x000000020000780c */ /* 0x000fe20003f06070 */
[----:B------:R-:W-:Y:S01]  /*0120*/  IMAD.MOV.U32 R6, RZ, RZ, RZ ;  /* 0x000000ffff067224 */ /* 0x000fe200078e00ff */
[----:B0-----:R-:W-:-:S06]  /*0130*/  ULEA UR4, UR5, UR4, 0x18 ;  /* 0x0000000405047291 */ /* 0x001fcc000f8ec0ff */
[C---:B------:R-:W-:Y:S01]  /*0140*/  LEA R7, R9.reuse, UR4, 0x2 ;  /* 0x0000000409077c11 */ /* 0x040fe2000f8e10ff */
[----:B--2---:R-:W-:Y:S01]  /*0150*/  @!P1 IMAD R6, R2, R5, RZ ;  /* 0x0000000502069224 */ /* 0x004fe200078e02ff */
[----:B------:R-:W-:-:S04]  /*0160*/  ISETP.NE.AND P1, PT, R9, RZ, PT ;  /* 0x000000ff0900720c */ /* 0x000fc80003f25270 */
[----:B------:R0:W-:Y:S01]  /*0170*/  STS [R7], R6 ;  /* 0x0000000607007388 */ /* 0x0001e20000000800 */
[----:B------:R-:W-:Y:S06]  /*0180*/  BAR.SYNC.DEFER_BLOCKING 0x0 ;  /* 0x0000000000007b1d */ /* 0x000fec0000010000 */
[----:B------:R-:W-:Y:S05]  /*0190*/  @!P0 BRA `(.L_x_0) ;  /* 0x00000000002c8947 */ /* 0x000fea0003800000 */
.L_x_1:
[----:B0-----:R-:W-:-:S04]  /*01a0*/  SHF.R.U32.HI R6, RZ, 0x1, R0 ;  /* 0x00000001ff067819 */ /* 0x001fc80000011600 */
[----:B------:R-:W-:-:S13]  /*01b0*/  ISETP.GE.U32.AND P0, PT, R9, R6, PT ;  /* 0x000000060900720c */ /* 0x000fda0003f06070 */
[----:B------:R-:W-:Y:S01]  /*01c0*/  @!P0 LEA R2, R6, R7, 0x2 ;  /* 0x0000000706028211 */ /* 0x000fe200078e10ff */
[----:B------:R-:W-:Y:S05]  /*01d0*/  @!P0 LDS R3, [R7] ;  /* 0x0000000007038984 */ /* 0x000fea0000000800 */
[----:B------:R-:W0:Y:S02]  /*01e0*/  @!P0 LDS R2, [R2] ;  /* 0x0000000002028984 */ /* 0x000e240000000800 */
[----:B0-----:R-:W-:-:S05]  /*01f0*/  @!P0 IMAD.IADD R4, R2, 0x1, R3 ;  /* 0x0000000102048824 */ /* 0x001fca00078e0203 */
[----:B------:R1:W-:Y:S01]  /*0200*/  @!P0 STS [R7], R4 ;  /* 0x0000000407008388 */ /* 0x0003e20000000800 */
[----:B------:R-:W-:Y:S01]  /*0210*/  BAR.SYNC.DEFER_BLOCKING 0x0 ;  /* 0x0000000000007b1d */ /* 0x000fe20000010000 */
[----:B------:R-:W-:Y:S02]  /*0220*/  ISETP.GT.U32.AND P0, PT, R0, 0x3, PT ;  /* 0x000000030000780c */ /* 0x000fe40003f04070 */
[----:B------:R-:W-:-:S11]  /*0230*/  MOV R0, R6 ;  /* 0x0000000600007202 */ /* 0x000fd60000000f00 */
[----:B-1----:R-:W-:Y:S05]  /*0240*/  @P0 BRA `(.L_x_1) ;  /* 0xfffffffc00d40947 */ /* 0x002fea000383ffff */
.L_x_0:
[----:B------:R-:W-:Y:S05]  /*0250*/  @P1 EXIT ;  /* 0x000000000000194d */ /* 0x000fea0003800000 */
[----:B------:R-:W1:Y:S01]  /*0260*/  S2UR UR5, SR_CgaCtaId ;  /* 0x00000000000579c3 */ /* 0x000e620000008800 */
[----:B------:R-:W-:-:S07]  /*0270*/  UMOV UR4, 0x400 ;  /* 0x0000040000047882 */ /* 0x000fce0000000000 */
[----:B------:R-:W2:Y:S01]  /*0280*/  LDC.64 R2, c[0x0][0x390] ;  /* 0x0000e400ff027b82 */ /* 0x000ea20000000a00 */
[----:B-1----:R-:W-:-:S09]  /*0290*/  ULEA UR4, UR5, UR4, 0x18 ;  /* 0x0000000405047291 */ /* 0x002fd2000f8ec0ff */
[----:B------:R-:W2:Y:S04]  /*02a0*/  LDS R5, [UR4] ;  /* 0x00000004ff057984 */ /* 0x000ea80008000800 */
[----:B--2---:R-:W-:Y:S01]  /*02b0*/  REDG.E.ADD.STRONG.GPU desc[UR6][R2.64], R5 ;  /* 0x000000050200798e */ /* 0x004fe2000c12e106 */
[----:B------:R-:W-:Y:S05]  /*02c0*/  EXIT ;  /* 0x000000000000794d */ /* 0x000fea0003800000 */
.L_x_2:
[----:B------:R-:W-:-:S00]  /*02d0*/  BRA `(.L_x_2) ;  /* 0xfffffffc00fc7947 */ /* 0x000fc0000383ffff */
[----:B------:R-:W-:-:S00]  /*02e0*/  NOP ;  /* 0x0000000000007918 */ /* 0x000fc00000000000 */
        /* <DEDUP_REMOVED lines=9> */
.L_x_3:


//--------------------- .nv.shared._Z16dotProductKernelPiS_S_i --------------------------
	.section	.nv.shared._Z16dotProductKernelPiS_S_i,"aw",@nobits
	.sectionflags	@""
	.align	4
.nv.shared._Z16dotProductKernelPiS_S_i:
	.zero		2048


//--------------------- .nv.shared.reserved.0     --------------------------
	.section	.nv.shared.reserved.0,"aw",@nobits
	.weak		__nv_reservedSMEM_offset_0_alias
	.size		__nv_reservedSMEM_offset_0_alias, 0, 64
	.other		__nv_reservedSMEM_offset_0_alias,@"STO_CUDA_RESERVED_SHARED STV_DEFAULT"
__nv_reservedSMEM_offset_0_alias:
	.zero		0
	.zero		64


//--------------------- .nv.constant0._Z16dotProductKernelPiS_S_i --------------------------
	.section	.nv.constant0._Z16dotProductKernelPiS_S_i,"a",@progbits
	.sectionflags	@""
	.align	4
.nv.constant0._Z16dotProductKernelPiS_S_i:
	.zero		924


//--------------------- SYMBOLS --------------------------

	.type		.nv.reservedSmem.offset0,@object
	.size		.nv.reservedSmem.offset0,0x4
	.type		.nv.reservedSmem.cap,@object
	.size		.nv.reservedSmem.cap,0x4
